//
// Generated by NVIDIA NVVM Compiler
//
// Compiler Build ID: CL-36424714
// Cuda compilation tools, release 13.0, V13.0.88
// Based on NVVM 20.0.0
//

.version 9.0
.target sm_100
.address_size 64

	// .globl	_Z10exp_kernelPKfPfi
.extern .shared .align 16 .b8 shared_data[];

.visible .entry _Z10exp_kernelPKfPfi(
	.param .u64 .ptr .align 1 _Z10exp_kernelPKfPfi_param_0,
	.param .u64 .ptr .align 1 _Z10exp_kernelPKfPfi_param_1,
	.param .u32 _Z10exp_kernelPKfPfi_param_2
)
{
	.reg .pred 	%p<2>;
	.reg .b32 	%r<8>;
	.reg .b32 	%f<14>;
	.reg .b64 	%rd<8>;

	ld.param.u64 	%rd1, [_Z10exp_kernelPKfPfi_param_0];
	ld.param.u64 	%rd2, [_Z10exp_kernelPKfPfi_param_1];
	ld.param.u32 	%r2, [_Z10exp_kernelPKfPfi_param_2];
	mov.u32 	%r3, %ctaid.x;
	mov.u32 	%r4, %ntid.x;
	mov.u32 	%r5, %tid.x;
	mad.lo.s32 	%r1, %r3, %r4, %r5;
	setp.ge.s32 	%p1, %r1, %r2;
	@%p1 bra 	$L__BB0_2;
	cvta.to.global.u64 	%rd3, %rd1;
	cvta.to.global.u64 	%rd4, %rd2;
	mul.wide.s32 	%rd5, %r1, 4;
	add.s64 	%rd6, %rd3, %rd5;
	ld.global.f32 	%f1, [%rd6];
	fma.rn.f32 	%f2, %f1, 0f3BBB989D, 0f3F000000;
	cvt.sat.f32.f32 	%f3, %f2;
	mov.f32 	%f4, 0f4B400001;
	mov.f32 	%f5, 0f437C0000;
	fma.rm.f32 	%f6, %f3, %f5, %f4;
	add.f32 	%f7, %f6, 0fCB40007F;
	neg.f32 	%f8, %f7;
	fma.rn.f32 	%f9, %f1, 0f3FB8AA3B, %f8;
	fma.rn.f32 	%f10, %f1, 0f32A57060, %f9;
	mov.b32 	%r6, %f6;
	shl.b32 	%r7, %r6, 23;
	mov.b32 	%f11, %r7;
	ex2.approx.ftz.f32 	%f12, %f10;
	mul.f32 	%f13, %f12, %f11;
	add.s64 	%rd7, %rd4, %rd5;
	st.global.f32 	[%rd7], %f13;
$L__BB0_2:
	ret;

}
	// .globl	_Z12scale_kernelPfif
.visible .entry _Z12scale_kernelPfif(
	.param .u64 .ptr .align 1 _Z12scale_kernelPfif_param_0,
	.param .u32 _Z12scale_kernelPfif_param_1,
	.param .f32 _Z12scale_kernelPfif_param_2
)
{
	.reg .pred 	%p<2>;
	.reg .b32 	%r<6>;
	.reg .b32 	%f<4>;
	.reg .b64 	%rd<5>;

	ld.param.u64 	%rd1, [_Z12scale_kernelPfif_param_0];
	ld.param.u32 	%r2, [_Z12scale_kernelPfif_param_1];
	ld.param.f32 	%f1, [_Z12scale_kernelPfif_param_2];
	mov.u32 	%r3, %ctaid.x;
	mov.u32 	%r4, %ntid.x;
	mov.u32 	%r5, %tid.x;
	mad.lo.s32 	%r1, %r3, %r4, %r5;
	setp.ge.s32 	%p1, %r1, %r2;
	@%p1 bra 	$L__BB1_2;
	cvta.to.global.u64 	%rd2, %rd1;
	mul.wide.s32 	%rd3, %r1, 4;
	add.s64 	%rd4, %rd2, %rd3;
	ld.global.f32 	%f2, [%rd4];
	mul.f32 	%f3, %f1, %f2;
	st.global.f32 	[%rd4], %f3;
$L__BB1_2:
	ret;

}
	// .globl	_Z13reduce_kernelI12MaxOperationEvPKfPfiT_
.visible .entry _Z13reduce_kernelI12MaxOperationEvPKfPfiT_(
	.param .u64 .ptr .align 1 _Z13reduce_kernelI12MaxOperationEvPKfPfiT__param_0,
	.param .u64 .ptr .align 1 _Z13reduce_kernelI12MaxOperationEvPKfPfiT__param_1,
	.param .u32 _Z13reduce_kernelI12MaxOperationEvPKfPfiT__param_2,
	.param .align 4 .b8 _Z13reduce_kernelI12MaxOperationEvPKfPfiT__param_3[4]
)
{
	.reg .pred 	%p<6>;
	.reg .b32 	%r<14>;
	.reg .b32 	%f<9>;
	.reg .b64 	%rd<9>;

	ld.param.u64 	%rd1, [_Z13reduce_kernelI12MaxOperationEvPKfPfiT__param_0];
	ld.param.f32 	%f8, [_Z13reduce_kernelI12MaxOperationEvPKfPfiT__param_3];
	ld.param.u64 	%rd2, [_Z13reduce_kernelI12MaxOperationEvPKfPfiT__param_1];
	ld.param.u32 	%r8, [_Z13reduce_kernelI12MaxOperationEvPKfPfiT__param_2];
	mov.u32 	%r1, %ctaid.x;
	mov.u32 	%r13, %ntid.x;
	mov.u32 	%r3, %tid.x;
	mad.lo.s32 	%r4, %r1, %r13, %r3;
	setp.ge.s32 	%p1, %r4, %r8;
	@%p1 bra 	$L__BB2_2;
	cvta.to.global.u64 	%rd3, %rd1;
	mul.wide.s32 	%rd4, %r4, 4;
	add.s64 	%rd5, %rd3, %rd4;
	ld.global.f32 	%f8, [%rd5];
$L__BB2_2:
	shl.b32 	%r9, %r3, 2;
	mov.u32 	%r10, shared_data;
	add.s32 	%r5, %r10, %r9;
	st.shared.f32 	[%r5], %f8;
	bar.sync 	0;
	setp.lt.u32 	%p2, %r13, 2;
	@%p2 bra 	$L__BB2_6;
$L__BB2_3:
	shr.u32 	%r7, %r13, 1;
	setp.ge.u32 	%p3, %r3, %r7;
	@%p3 bra 	$L__BB2_5;
	ld.shared.f32 	%f4, [%r5];
	shl.b32 	%r11, %r7, 2;
	add.s32 	%r12, %r5, %r11;
	ld.shared.f32 	%f5, [%r12];
	max.f32 	%f6, %f4, %f5;
	st.shared.f32 	[%r5], %f6;
$L__BB2_5:
	bar.sync 	0;
	setp.gt.u32 	%p4, %r13, 3;
	mov.u32 	%r13, %r7;
	@%p4 bra 	$L__BB2_3;
$L__BB2_6:
	setp.ne.s32 	%p5, %r3, 0;
	@%p5 bra 	$L__BB2_8;
	ld.shared.f32 	%f7, [shared_data];
	cvta.to.global.u64 	%rd6, %rd2;
	mul.wide.u32 	%rd7, %r1, 4;
	add.s64 	%rd8, %rd6, %rd7;
	st.global.f32 	[%rd8], %f7;
$L__BB2_8:
	ret;

}
	// .globl	_Z13reduce_kernelI12SumOperationEvPKfPfiT_
.visible .entry _Z13reduce_kernelI12SumOperationEvPKfPfiT_(
	.param .u64 .ptr .align 1 _Z13reduce_kernelI12SumOperationEvPKfPfiT__param_0,
	.param .u64 .ptr .align 1 _Z13reduce_kernelI12SumOperationEvPKfPfiT__param_1,
	.param .u32 _Z13reduce_kernelI12SumOperationEvPKfPfiT__param_2,
	.param .align 4 .b8 _Z13reduce_kernelI12SumOperationEvPKfPfiT__param_3[4]
)
{
	.reg .pred 	%p<6>;
	.reg .b32 	%r<14>;
	.reg .b32 	%f<9>;
	.reg .b64 	%rd<9>;

	ld.param.u64 	%rd1, [_Z13reduce_kernelI12SumOperationEvPKfPfiT__param_0];
	ld.param.f32 	%f8, [_Z13reduce_kernelI12SumOperationEvPKfPfiT__param_3];
	ld.param.u64 	%rd2, [_Z13reduce_kernelI12SumOperationEvPKfPfiT__param_1];
	ld.param.u32 	%r8, [_Z13reduce_kernelI12SumOperationEvPKfPfiT__param_2];
	mov.u32 	%r1, %ctaid.x;
	mov.u32 	%r13, %ntid.x;
	mov.u32 	%r3, %tid.x;
	mad.lo.s32 	%r4, %r1, %r13, %r3;
	setp.ge.s32 	%p1, %r4, %r8;
	@%p1 bra 	$L__BB3_2;
	cvta.to.global.u64 	%rd3, %rd1;
	mul.wide.s32 	%rd4, %r4, 4;
	add.s64 	%rd5, %rd3, %rd4;
	ld.global.f32 	%f8, [%rd5];
$L__BB3_2:
	shl.b32 	%r9, %r3, 2;
	mov.u32 	%r10, shared_data;
	add.s32 	%r5, %r10, %r9;
	st.shared.f32 	[%r5], %f8;
	bar.sync 	0;
	setp.lt.u32 	%p2, %r13, 2;
	@%p2 bra 	$L__BB3_6;
$L__BB3_3:
	shr.u32 	%r7, %r13, 1;
	setp.ge.u32 	%p3, %r3, %r7;
	@%p3 bra 	$L__BB3_5;
	ld.shared.f32 	%f4, [%r5];
	shl.b32 	%r11, %r7, 2;
	add.s32 	%r12, %r5, %r11;
	ld.shared.f32 	%f5, [%r12];
	add.f32 	%f6, %f4, %f5;
	st.shared.f32 	[%r5], %f6;
$L__BB3_5:
	bar.sync 	0;
	setp.gt.u32 	%p4, %r13, 3;
	mov.u32 	%r13, %r7;
	@%p4 bra 	$L__BB3_3;
$L__BB3_6:
	setp.ne.s32 	%p5, %r3, 0;
	@%p5 bra 	$L__BB3_8;
	ld.shared.f32 	%f7, [shared_data];
	cvta.to.global.u64 	%rd6, %rd2;
	mul.wide.u32 	%rd7, %r1, 4;
	add.s64 	%rd8, %rd6, %rd7;
	st.global.f32 	[%rd8], %f7;
$L__BB3_8:
	ret;

}


// ===== COMPILED SASS (sm_100) =====

	.target	sm_100

	.elftype	@"ET_EXEC"


//--------------------- .note.nv.tkinfo           --------------------------
	.section	.note.nv.tkinfo,"",@"SHT_NOTE"
	.sectionflags	@"SHF_NOTE_NV_TKINFO"
	.tkinfo
        /*0018*/ 	.word	0x00000002
        /*0030*/ 	.string	""
        /*0030*/ 	.string	"ptxas"
        /*0030*/ 	.string	"Cuda compilation tools, release 13.0, V13.0.88"
        /*0030*/ 	.string	"Build cuda_13.0.r13.0/compiler.36424714_0"
        /*0030*/ 	.string	"-arch sm_100 -m 64 "



//--------------------- .note.nv.cuinfo           --------------------------
	.section	.note.nv.cuinfo,"",@"SHT_NOTE"
	.sectionflags	@"SHF_NOTE_NV_CUINFO"
        /*0018*/ 	.short	0x0002
        /*001a*/ 	.short	0x0064
        /*001c*/ 	.short	0x0082
	.zero		2


//--------------------- .nv.info                  --------------------------
	.section	.nv.info,"",@"SHT_CUDA_INFO"
	.align	4


	//----- nvinfo : EIATTR_REGCOUNT
	.align		4
        /*0000*/ 	.byte	0x04, 0x2f
        /*0002*/ 	.short	(.L_1 - .L_0)
	.align		4
.L_0:
        /*0004*/ 	.word	index@(_Z10exp_kernelPKfPfi)
        /*0008*/ 	.word	0x0000000c


	//----- nvinfo : EIATTR_FRAME_SIZE
	.align		4
.L_1:
        /*000c*/ 	.byte	0x04, 0x11
        /*000e*/ 	.short	(.L_3 - .L_2)
	.align		4
.L_2:
        /*0010*/ 	.word	index@(_Z10exp_kernelPKfPfi)
        /*0014*/ 	.word	0x00000000


	//----- nvinfo : EIATTR_REGCOUNT
	.align		4
.L_3:
        /*0018*/ 	.byte	0x04, 0x2f
        /*001a*/ 	.short	(.L_5 - .L_4)
	.align		4
.L_4:
        /*001c*/ 	.word	index@(_Z12scale_kernelPfif)
        /*0020*/ 	.word	0x00000008


	//----- nvinfo : EIATTR_FRAME_SIZE
	.align		4
.L_5:
        /*0024*/ 	.byte	0x04, 0x11
        /*0026*/ 	.short	(.L_7 - .L_6)
	.align		4
.L_6:
        /*0028*/ 	.word	index@(_Z12scale_kernelPfif)
        /*002c*/ 	.word	0x00000000


	//----- nvinfo : EIATTR_REGCOUNT
	.align		4
.L_7:
        /*0030*/ 	.byte	0x04, 0x2f
        /*0032*/ 	.short	(.L_9 - .L_8)
	.align		4
.L_8:
        /*0034*/ 	.word	index@(_Z13reduce_kernelI12MaxOperationEvPKfPfiT_)
        /*0038*/ 	.word	0x0000000b


	//----- nvinfo : EIATTR_FRAME_SIZE
	.align		4
.L_9:
        /*003c*/ 	.byte	0x04, 0x11
        /*003e*/ 	.short	(.L_11 - .L_10)
	.align		4
.L_10:
        /*0040*/ 	.word	index@(_Z13reduce_kernelI12MaxOperationEvPKfPfiT_)
        /*0044*/ 	.word	0x00000000


	//----- nvinfo : EIATTR_REGCOUNT
	.align		4
.L_11:
        /*0048*/ 	.byte	0x04, 0x2f
        /*004a*/ 	.short	(.L_13 - .L_12)
	.align		4
.L_12:
        /*004c*/ 	.word	index@(_Z13reduce_kernelI12SumOperationEvPKfPfiT_)
        /*0050*/ 	.word	0x0000000b


	//----- nvinfo : EIATTR_FRAME_SIZE
	.align		4
.L_13:
        /*0054*/ 	.byte	0x04, 0x11
        /*0056*/ 	.short	(.L_15 - .L_14)
	.align		4
.L_14:
        /*0058*/ 	.word	index@(_Z13reduce_kernelI12SumOperationEvPKfPfiT_)
        /*005c*/ 	.word	0x00000000


	//----- nvinfo : EIATTR_MIN_STACK_SIZE
	.align		4
.L_15:
        /*0060*/ 	.byte	0x04, 0x12
        /*0062*/ 	.short	(.L_17 - .L_16)
	.align		4
.L_16:
        /*0064*/ 	.word	index@(_Z13reduce_kernelI12SumOperationEvPKfPfiT_)
        /*0068*/ 	.word	0x00000000


	//----- nvinfo : EIATTR_MIN_STACK_SIZE
	.align		4
.L_17:
        /*006c*/ 	.byte	0x04, 0x12
        /*006e*/ 	.short	(.L_19 - .L_18)
	.align		4
.L_18:
        /*0070*/ 	.word	index@(_Z13reduce_kernelI12MaxOperationEvPKfPfiT_)
        /*0074*/ 	.word	0x00000000


	//----- nvinfo : EIATTR_MIN_STACK_SIZE
	.align		4
.L_19:
        /*0078*/ 	.byte	0x04, 0x12
        /*007a*/ 	.short	(.L_21 - .L_20)
	.align		4
.L_20:
        /*007c*/ 	.word	index@(_Z12scale_kernelPfif)
        /*0080*/ 	.word	0x00000000


	//----- nvinfo : EIATTR_MIN_STACK_SIZE
	.align		4
.L_21:
        /*0084*/ 	.byte	0x04, 0x12
        /*0086*/ 	.short	(.L_23 - .L_22)
	.align		4
.L_22:
        /*0088*/ 	.word	index@(_Z10exp_kernelPKfPfi)
        /*008c*/ 	.word	0x00000000
.L_23:


//--------------------- .nv.compat                --------------------------
	.section	.nv.compat,"",@"SHT_CUDA_COMPAT_INFO"
	.align	4
        /*0000*/ 	.byte	0x02, 0x09, 0x00, 0x00, 0x02, 0x02, 0x01, 0x00, 0x02, 0x05, 0x05, 0x00, 0x03, 0x07, 0x01, 0x01
        /*0010*/ 	.byte	0x02, 0x03, 0x00, 0x00, 0x02, 0x06, 0x01, 0x00, 0x04, 0x0b, 0x08, 0x00, 0x09, 0x00, 0x00, 0x00
        /*0020*/ 	.byte	0x00, 0x00, 0x00, 0x00


//--------------------- .nv.info._Z13reduce_kernelI12SumOperationEvPKfPfiT_ --------------------------
	.section	.nv.info._Z13reduce_kernelI12SumOperationEvPKfPfiT_,"",@"SHT_CUDA_INFO"
	.sectionflags	@""
	.align	4


	//----- nvinfo : EIATTR_CUDA_API_VERSION
	.align		4
        /*0000*/ 	.byte	0x04, 0x37
        /*0002*/ 	.short	(.L_25 - .L_24)
.L_24:
        /*0004*/ 	.word	0x00000082


	//----- nvinfo : EIATTR_KPARAM_INFO
	.align		4
.L_25:
        /*0008*/ 	.byte	0x04, 0x17
        /*000a*/ 	.short	(.L_27 - .L_26)
.L_26:
        /*000c*/ 	.word	0x00000000
        /*0010*/ 	.short	0x0003
        /*0012*/ 	.short	0x0014
        /*0014*/ 	.byte	0x00, 0xf0, 0x11, 0x00


	//----- nvinfo : EIATTR_KPARAM_INFO
	.align		4
.L_27:
        /*0018*/ 	.byte	0x04, 0x17
        /*001a*/ 	.short	(.L_29 - .L_28)
.L_28:
        /*001c*/ 	.word	0x00000000
        /*0020*/ 	.short	0x0002
        /*0022*/ 	.short	0x0010
        /*0024*/ 	.byte	0x00, 0xf0, 0x11, 0x00


	//----- nvinfo : EIATTR_KPARAM_INFO
	.align		4
.L_29:
        /*0028*/ 	.byte	0x04, 0x17
        /*002a*/ 	.short	(.L_31 - .L_30)
.L_30:
        /*002c*/ 	.word	0x00000000
        /*0030*/ 	.short	0x0001
        /*0032*/ 	.short	0x0008
        /*0034*/ 	.byte	0x00, 0xf5, 0x21, 0x00


	//----- nvinfo : EIATTR_KPARAM_INFO
	.align		4
.L_31:
        /*0038*/ 	.byte	0x04, 0x17
        /*003a*/ 	.short	(.L_33 - .L_32)
.L_32:
        /*003c*/ 	.word	0x00000000
        /*0040*/ 	.short	0x0000
        /*0042*/ 	.short	0x0000
        /*0044*/ 	.byte	0x00, 0xf5, 0x21, 0x00


	//----- nvinfo : EIATTR_SPARSE_MMA_MASK
	.align		4
.L_33:
        /*0048*/ 	.byte	0x03, 0x50
        /*004a*/ 	.short	0x0000


	//----- nvinfo : EIATTR_MAXREG_COUNT
	.align		4
        /*004c*/ 	.byte	0x03, 0x1b
        /*004e*/ 	.short	0x00ff


	//----- nvinfo : EIATTR_NUM_BARRIERS
	.align		4
        /*0050*/ 	.byte	0x02, 0x4c
        /*0052*/ 	.byte	0x01
	.zero		1


	//----- nvinfo : EIATTR_MERCURY_ISA_VERSION
	.align		4
        /*0054*/ 	.byte	0x03, 0x5f
        /*0056*/ 	.short	0x0101


	//----- nvinfo : EIATTR_VRC_CTA_INIT_COUNT
	.align		4
        /*0058*/ 	.byte	0x02, 0x4a
	.zero		1
	.zero		1


	//----- nvinfo : EIATTR_EXIT_INSTR_OFFSETS
	.align		4
        /*005c*/ 	.byte	0x04, 0x1c
        /*005e*/ 	.short	(.L_35 - .L_34)


	//   ....[0]....
.L_34:
        /*0060*/ 	.word	0x00000220


	//   ....[1]....
        /*0064*/ 	.word	0x000002a0


	//----- nvinfo : EIATTR_CBANK_PARAM_SIZE
	.align		4
.L_35:
        /*0068*/ 	.byte	0x03, 0x19
        /*006a*/ 	.short	0x0018


	//----- nvinfo : EIATTR_PARAM_CBANK
	.align		4
        /*006c*/ 	.byte	0x04, 0x0a
        /*006e*/ 	.short	(.L_37 - .L_36)
	.align		4
.L_36:
        /*0070*/ 	.word	index@(.nv.constant0._Z13reduce_kernelI12SumOperationEvPKfPfiT_)
        /*0074*/ 	.short	0x0380
        /*0076*/ 	.short	0x0018


	//----- nvinfo : EIATTR_SW_WAR
	.align		4
.L_37:
        /*0078*/ 	.byte	0x04, 0x36
        /*007a*/ 	.short	(.L_39 - .L_38)
.L_38:
        /*007c*/ 	.word	0x00000008
.L_39:


//--------------------- .nv.info._Z13reduce_kernelI12MaxOperationEvPKfPfiT_ --------------------------
	.section	.nv.info._Z13reduce_kernelI12MaxOperationEvPKfPfiT_,"",@"SHT_CUDA_INFO"
	.sectionflags	@""
	.align	4


	//----- nvinfo : EIATTR_CUDA_API_VERSION
	.align		4
        /*0000*/ 	.byte	0x04, 0x37
        /*0002*/ 	.short	(.L_41 - .L_40)
.L_40:
        /*0004*/ 	.word	0x00000082


	//----- nvinfo : EIATTR_KPARAM_INFO
	.align		4
.L_41:
        /*0008*/ 	.byte	0x04, 0x17
        /*000a*/ 	.short	(.L_43 - .L_42)
.L_42:
        /*000c*/ 	.word	0x00000000
        /*0010*/ 	.short	0x0003
        /*0012*/ 	.short	0x0014
        /*0014*/ 	.byte	0x00, 0xf0, 0x11, 0x00


	//----- nvinfo : EIATTR_KPARAM_INFO
	.align		4
.L_43:
        /*0018*/ 	.byte	0x04, 0x17
        /*001a*/ 	.short	(.L_45 - .L_44)
.L_44:
        /*001c*/ 	.word	0x00000000
        /*0020*/ 	.short	0x0002
        /*0022*/ 	.short	0x0010
        /*0024*/ 	.byte	0x00, 0xf0, 0x11, 0x00


	//----- nvinfo : EIATTR_KPARAM_INFO
	.align		4
.L_45:
        /*0028*/ 	.byte	0x04, 0x17
        /*002a*/ 	.short	(.L_47 - .L_46)
.L_46:
        /*002c*/ 	.word	0x00000000
        /*0030*/ 	.short	0x0001
        /*0032*/ 	.short	0x0008
        /*0034*/ 	.byte	0x00, 0xf5, 0x21, 0x00


	//----- nvinfo : EIATTR_KPARAM_INFO
	.align		4
.L_47:
        /*0038*/ 	.byte	0x04, 0x17
        /*003a*/ 	.short	(.L_49 - .L_48)
.L_48:
        /*003c*/ 	.word	0x00000000
        /*0040*/ 	.short	0x0000
        /*0042*/ 	.short	0x0000
        /*0044*/ 	.byte	0x00, 0xf5, 0x21, 0x00


	//----- nvinfo : EIATTR_SPARSE_MMA_MASK
	.align		4
.L_49:
        /*0048*/ 	.byte	0x03, 0x50
        /*004a*/ 	.short	0x0000


	//----- nvinfo : EIATTR_MAXREG_COUNT
	.align		4
        /*004c*/ 	.byte	0x03, 0x1b
        /*004e*/ 	.short	0x00ff


	//----- nvinfo : EIATTR_NUM_BARRIERS
	.align		4
        /*0050*/ 	.byte	0x02, 0x4c
        /*0052*/ 	.byte	0x01
	.zero		1


	//----- nvinfo : EIATTR_MERCURY_ISA_VERSION
	.align		4
        /*0054*/ 	.byte	0x03, 0x5f
        /*0056*/ 	.short	0x0101


	//----- nvinfo : EIATTR_VRC_CTA_INIT_COUNT
	.align		4
        /*0058*/ 	.byte	0x02, 0x4a
	.zero		1
	.zero		1


	//----- nvinfo : EIATTR_EXIT_INSTR_OFFSETS
	.align		4
        /*005c*/ 	.byte	0x04, 0x1c
        /*005e*/ 	.short	(.L_51 - .L_50)


	//   ....[0]....
.L_50:
        /*0060*/ 	.word	0x00000220


	//   ....[1]....
        /*0064*/ 	.word	0x000002a0


	//----- nvinfo : EIATTR_CBANK_PARAM_SIZE
	.align		4
.L_51:
        /*0068*/ 	.byte	0x03, 0x19
        /*006a*/ 	.short	0x0018


	//----- nvinfo : EIATTR_PARAM_CBANK
	.align		4
        /*006c*/ 	.byte	0x04, 0x0a
        /*006e*/ 	.short	(.L_53 - .L_52)
	.align		4
.L_52:
        /*0070*/ 	.word	index@(.nv.constant0._Z13reduce_kernelI12MaxOperationEvPKfPfiT_)
        /*0074*/ 	.short	0x0380
        /*0076*/ 	.short	0x0018


	//----- nvinfo : EIATTR_SW_WAR
	.align		4
.L_53:
        /*0078*/ 	.byte	0x04, 0x36
        /*007a*/ 	.short	(.L_55 - .L_54)
.L_54:
        /*007c*/ 	.word	0x00000008
.L_55:


//--------------------- .nv.info._Z12scale_kernelPfif --------------------------
	.section	.nv.info._Z12scale_kernelPfif,"",@"SHT_CUDA_INFO"
	.sectionflags	@""
	.align	4


	//----- nvinfo : EIATTR_CUDA_API_VERSION
	.align		4
        /*0000*/ 	.byte	0x04, 0x37
        /*0002*/ 	.short	(.L_57 - .L_56)
.L_56:
        /*0004*/ 	.word	0x00000082


	//----- nvinfo : EIATTR_KPARAM_INFO
	.align		4
.L_57:
        /*0008*/ 	.byte	0x04, 0x17
        /*000a*/ 	.short	(.L_59 - .L_58)
.L_58:
        /*000c*/ 	.word	0x00000000
        /*0010*/ 	.short	0x0002
        /*0012*/ 	.short	0x000c
        /*0014*/ 	.byte	0x00, 0xf0, 0x11, 0x00


	//----- nvinfo : EIATTR_KPARAM_INFO
	.align		4
.L_59:
        /*0018*/ 	.byte	0x04, 0x17
        /*001a*/ 	.short	(.L_61 - .L_60)
.L_60:
        /*001c*/ 	.word	0x00000000
        /*0020*/ 	.short	0x0001
        /*0022*/ 	.short	0x0008
        /*0024*/ 	.byte	0x00, 0xf0, 0x11, 0x00


	//----- nvinfo : EIATTR_KPARAM_INFO
	.align		4
.L_61:
        /*0028*/ 	.byte	0x04, 0x17
        /*002a*/ 	.short	(.L_63 - .L_62)
.L_62:
        /*002c*/ 	.word	0x00000000
        /*0030*/ 	.short	0x0000
        /*0032*/ 	.short	0x0000
        /*0034*/ 	.byte	0x00, 0xf5, 0x21, 0x00


	//----- nvinfo : EIATTR_SPARSE_MMA_MASK
	.align		4
.L_63:
        /*0038*/ 	.byte	0x03, 0x50
        /*003a*/ 	.short	0x0000


	//----- nvinfo : EIATTR_MAXREG_COUNT
	.align		4
        /*003c*/ 	.byte	0x03, 0x1b
        /*003e*/ 	.short	0x00ff


	//----- nvinfo : EIATTR_MERCURY_ISA_VERSION
	.align		4
        /*0040*/ 	.byte	0x03, 0x5f
        /*0042*/ 	.short	0x0101


	//----- nvinfo : EIATTR_VRC_CTA_INIT_COUNT
	.align		4
        /*0044*/ 	.byte	0x02, 0x4a
	.zero		1
	.zero		1


	//----- nvinfo : EIATTR_EXIT_INSTR_OFFSETS
	.align		4
        /*0048*/ 	.byte	0x04, 0x1c
        /*004a*/ 	.short	(.L_65 - .L_64)


	//   ....[0]....
.L_64:
        /*004c*/ 	.word	0x00000070


	//   ....[1]....
        /*0050*/ 	.word	0x000000f0


	//----- nvinfo : EIATTR_CBANK_PARAM_SIZE
	.align		4
.L_65:
        /*0054*/ 	.byte	0x03, 0x19
        /*0056*/ 	.short	0x0010


	//----- nvinfo : EIATTR_PARAM_CBANK
	.align		4
        /*0058*/ 	.byte	0x04, 0x0a
        /*005a*/ 	.short	(.L_67 - .L_66)
	.align		4
.L_66:
        /*005c*/ 	.word	index@(.nv.constant0._Z12scale_kernelPfif)
        /*0060*/ 	.short	0x0380
        /*0062*/ 	.short	0x0010


	//----- nvinfo : EIATTR_SW_WAR
	.align		4
.L_67:
        /*0064*/ 	.byte	0x04, 0x36
        /*0066*/ 	.short	(.L_69 - .L_68)
.L_68:
        /*0068*/ 	.word	0x00000008
.L_69:


//--------------------- .nv.info._Z10exp_kernelPKfPfi --------------------------
	.section	.nv.info._Z10exp_kernelPKfPfi,"",@"SHT_CUDA_INFO"
	.sectionflags	@""
	.align	4


	//----- nvinfo : EIATTR_CUDA_API_VERSION
	.align		4
        /*0000*/ 	.byte	0x04, 0x37
        /*0002*/ 	.short	(.L_71 - .L_70)
.L_70:
        /*0004*/ 	.word	0x00000082


	//----- nvinfo : EIATTR_KPARAM_INFO
	.align		4
.L_71:
        /*0008*/ 	.byte	0x04, 0x17
        /*000a*/ 	.short	(.L_73 - .L_72)
.L_72:
        /*000c*/ 	.word	0x00000000
        /*0010*/ 	.short	0x0002
        /*0012*/ 	.short	0x0010
        /*0014*/ 	.byte	0x00, 0xf0, 0x11, 0x00


	//----- nvinfo : EIATTR_KPARAM_INFO
	.align		4
.L_73:
        /*0018*/ 	.byte	0x04, 0x17
        /*001a*/ 	.short	(.L_75 - .L_74)
.L_74:
        /*001c*/ 	.word	0x00000000
        /*0020*/ 	.short	0x0001
        /*0022*/ 	.short	0x0008
        /*0024*/ 	.byte	0x00, 0xf5, 0x21, 0x00


	//----- nvinfo : EIATTR_KPARAM_INFO
	.align		4
.L_75:
        /*0028*/ 	.byte	0x04, 0x17
        /*002a*/ 	.short	(.L_77 - .L_76)
.L_76:
        /*002c*/ 	.word	0x00000000
        /*0030*/ 	.short	0x0000
        /*0032*/ 	.short	0x0000
        /*0034*/ 	.byte	0x00, 0xf5, 0x21, 0x00


	//----- nvinfo : EIATTR_SPARSE_MMA_MASK
	.align		4
.L_77:
        /*0038*/ 	.byte	0x03, 0x50
        /*003a*/ 	.short	0x0000


	//----- nvinfo : EIATTR_MAXREG_COUNT
	.align		4
        /*003c*/ 	.byte	0x03, 0x1b
        /*003e*/ 	.short	0x00ff


	//----- nvinfo : EIATTR_MERCURY_ISA_VERSION
	.align		4
        /*0040*/ 	.byte	0x03, 0x5f
        /*0042*/ 	.short	0x0101


	//----- nvinfo : EIATTR_VRC_CTA_INIT_COUNT
	.align		4
        /*0044*/ 	.byte	0x02, 0x4a
	.zero		1
	.zero		1


	//----- nvinfo : EIATTR_EXIT_INSTR_OFFSETS
	.align		4
        /*0048*/ 	.byte	0x04, 0x1c
        /*004a*/ 	.short	(.L_79 - .L_78)


	//   ....[0]....
.L_78:
        /*004c*/ 	.word	0x00000070


	//   ....[1]....
        /*0050*/ 	.word	0x00000190


	//----- nvinfo : EIATTR_CBANK_PARAM_SIZE
	.align		4
.L_79:
        /*0054*/ 	.byte	0x03, 0x19
        /*0056*/ 	.short	0x0014


	//----- nvinfo : EIATTR_PARAM_CBANK
	.align		4
        /*0058*/ 	.byte	0x04, 0x0a
        /*005a*/ 	.short	(.L_81 - .L_80)
	.align		4
.L_80:
        /*005c*/ 	.word	index@(.nv.constant0._Z10exp_kernelPKfPfi)
        /*0060*/ 	.short	0x0380
        /*0062*/ 	.short	0x0014


	//----- nvinfo : EIATTR_SW_WAR
	.align		4
.L_81:
        /*0064*/ 	.byte	0x04, 0x36
        /*0066*/ 	.short	(.L_83 - .L_82)
.L_82:
        /*0068*/ 	.word	0x00000008
.L_83:


//--------------------- .nv.callgraph             --------------------------
	.section	.nv.callgraph,"",@"SHT_CUDA_CALLGRAPH"
	.align	4
	.sectionentsize	8
	.align		4
        /*0000*/ 	.word	0x00000000
	.align		4
        /*0004*/ 	.word	0xffffffff
	.align		4
        /*0008*/ 	.word	0x00000000
	.align		4
        /*000c*/ 	.word	0xfffffffe
	.align		4
        /*0010*/ 	.word	0x00000000
	.align		4
        /*0014*/ 	.word	0xfffffffd
	.align		4
        /*0018*/ 	.word	0x00000000
	.align		4
        /*001c*/ 	.word	0xfffffffc


//--------------------- .text._Z13reduce_kernelI12SumOperationEvPKfPfiT_ --------------------------
	.section	.text._Z13reduce_kernelI12SumOperationEvPKfPfiT_,"ax",@progbits
	.align	128
        .global         _Z13reduce_kernelI12SumOperationEvPKfPfiT_
        .type           _Z13reduce_kernelI12SumOperationEvPKfPfiT_,@function
        .size           _Z13reduce_kernelI12SumOperationEvPKfPfiT_,(.L_x_8 - _Z13reduce_kernelI12SumOperationEvPKfPfiT_)
        .other          _Z13reduce_kernelI12SumOperationEvPKfPfiT_,@"STO_CUDA_ENTRY STV_DEFAULT"
_Z13reduce_kernelI12SumOperationEvPKfPfiT_:
.text._Z13reduce_kernelI12SumOperationEvPKfPfiT_:
[----:B------:R-:W-:Y:S01]  /*0000*/  LDC R1, c[0x0][0x37c] ;  /* 0x0000df00ff017b82 */ /* 0x000fe20000000800 */
[----:B------:R-:W0:Y:S01]  /*0010*/  S2R R7, SR_CTAID.X ;  /* 0x0000000000077919 */ /* 0x000e220000002500 */
[----:B------:R-:W0:Y:S01]  /*0020*/  LDCU UR8, c[0x0][0x360] ;  /* 0x00006c00ff0877ac */ /* 0x000e220008000800 */
[----:B------:R-:W0:Y:S01]  /*0030*/  S2R R6, SR_TID.X ;  /* 0x0000000000067919 */ /* 0x000e220000002100 */
[----:B------:R-:W1:Y:S01]  /*0040*/  LDCU UR4, c[0x0][0x390] ;  /* 0x00007200ff0477ac */ /* 0x000e620008000800 */
[----:B------:R-:W2:Y:S01]  /*0050*/  LDCU.64 UR6, c[0x0][0x358] ;  /* 0x00006b00ff0677ac */ /* 0x000ea20008000a00 */
[----:B0-----:R-:W-:-:S05]  /*0060*/  IMAD R5, R7, UR8, R6 ;  /* 0x0000000807057c24 */ /* 0x001fca000f8e0206 */
[----:B-1----:R-:W-:Y:S01]  /*0070*/  ISETP.GE.AND P0, PT, R5, UR4, PT ;  /* 0x0000000405007c0c */ /* 0x002fe2000bf06270 */
[----:B------:R-:W0:-:S12]  /*0080*/  LDCU UR4, c[0x0][0x394] ;  /* 0x00007280ff0477ac */ /* 0x000e180008000800 */
[----:B------:R-:W1:Y:S01]  /*0090*/  @!P0 LDC.64 R2, c[0x0][0x380] ;  /* 0x0000e000ff028b82 */ /* 0x000e620000000a00 */
[----:B0-----:R-:W-:Y:S02]  /*00a0*/  IMAD.U32 R0, RZ, RZ, UR4 ;  /* 0x00000004ff007e24 */ /* 0x001fe4000f8e00ff */
[----:B-1----:R-:W-:-:S05]  /*00b0*/  @!P0 IMAD.WIDE R2, R5, 0x4, R2 ;  /* 0x0000000405028825 */ /* 0x002fca00078e0202 */
[----:B--2---:R-:W2:Y:S01]  /*00c0*/  @!P0 LDG.E R0, desc[UR6][R2.64] ;  /* 0x0000000602008981 */ /* 0x004ea2000c1e1900 */
[----:B------:R-:W0:Y:S01]  /*00d0*/  S2UR UR5, SR_CgaCtaId ;  /* 0x00000000000579c3 */ /* 0x000e220000008800 */
[----:B------:R-:W-:Y:S01]  /*00e0*/  IMAD.U32 R4, RZ, RZ, UR8 ;  /* 0x00000008ff047e24 */ /* 0x000fe2000f8e00ff */
[----:B------:R-:W-:Y:S01]  /*00f0*/  UMOV UR4, 0x400 ;  /* 0x0000040000047882 */ /* 0x000fe20000000000 */
[----:B------:R-:W-:-:S03]  /*0100*/  ISETP.NE.AND P0, PT, R6, RZ, PT ;  /* 0x000000ff0600720c */ /* 0x000fc60003f05270 */
[----:B------:R-:W-:Y:S01]  /*0110*/  ISETP.GE.U32.AND P1, PT, R4, 0x2, PT ;  /* 0x000000020400780c */ /* 0x000fe20003f26070 */
[----:B0-----:R-:W-:-:S06]  /*0120*/  ULEA UR4, UR5, UR4, 0x18 ;  /* 0x0000000405047291 */ /* 0x001fcc000f8ec0ff */
[----:B------:R-:W-:-:S05]  /*0130*/  LEA R5, R6, UR4, 0x2 ;  /* 0x0000000406057c11 */ /* 0x000fca000f8e10ff */
[----:B--2---:R0:W-:Y:S01]  /*0140*/  STS [R5], R0 ;  /* 0x0000000005007388 */ /* 0x0041e20000000800 */
[----:B------:R-:W-:Y:S06]  /*0150*/  BAR.SYNC.DEFER_BLOCKING 0x0 ;  /* 0x0000000000007b1d */ /* 0x000fec0000010000 */
[----:B------:R-:W-:Y:S05]  /*0160*/  @!P1 BRA `(.L_x_0) ;  /* 0x00000000002c9947 */ /* 0x000fea0003800000 */
.L_x_1:
[----:B------:R-:W-:-:S04]  /*0170*/  SHF.R.U32.HI R8, RZ, 0x1, R4 ;  /* 0x00000001ff087819 */ /* 0x000fc80000011604 */
[----:B------:R-:W-:-:S13]  /*0180*/  ISETP.GE.U32.AND P1, PT, R6, R8, PT ;  /* 0x000000080600720c */ /* 0x000fda0003f26070 */
[----:B------:R-:W-:Y:S01]  /*0190*/  @!P1 LEA R2, R8, R5, 0x2 ;  /* 0x0000000508029211 */ /* 0x000fe200078e10ff */
[----:B0-----:R-:W-:Y:S04]  /*01a0*/  @!P1 LDS R0, [R5] ;  /* 0x0000000005009984 */ /* 0x001fe80000000800 */
[----:B------:R-:W0:Y:S02]  /*01b0*/  @!P1 LDS R3, [R2] ;  /* 0x0000000002039984 */ /* 0x000e240000000800 */
[----:B0-----:R-:W-:-:S05]  /*01c0*/  @!P1 FADD R0, R0, R3 ;  /* 0x0000000300009221 */ /* 0x001fca0000000000 */
[----:B------:R1:W-:Y:S01]  /*01d0*/  @!P1 STS [R5], R0 ;  /* 0x0000000005009388 */ /* 0x0003e20000000800 */
[----:B------:R-:W-:Y:S01]  /*01e0*/  BAR.SYNC.DEFER_BLOCKING 0x0 ;  /* 0x0000000000007b1d */ /* 0x000fe20000010000 */
[----:B------:R-:W-:Y:S01]  /*01f0*/  ISETP.GT.U32.AND P1, PT, R4, 0x3, PT ;  /* 0x000000030400780c */ /* 0x000fe20003f24070 */
[----:B------:R-:W-:-:S12]  /*0200*/  IMAD.MOV.U32 R4, RZ, RZ, R8 ;  /* 0x000000ffff047224 */ /* 0x000fd800078e0008 */
[----:B-1----:R-:W-:Y:S05]  /*0210*/  @P1 BRA `(.L_x_1) ;  /* 0xfffffffc00d41947 */ /* 0x002fea000383ffff */
.L_x_0:
[----:B------:R-:W-:Y:S05]  /*0220*/  @P0 EXIT ;  /* 0x000000000000094d */ /* 0x000fea0003800000 */
[----:B------:R-:W1:Y:S01]  /*0230*/  S2UR UR5, SR_CgaCtaId ;  /* 0x00000000000579c3 */ /* 0x000e620000008800 */
[----:B------:R-:W-:-:S07]  /*0240*/  UMOV UR4, 0x400 ;  /* 0x0000040000047882 */ /* 0x000fce0000000000 */
[----:B------:R-:W2:Y:S01]  /*0250*/  LDC.64 R2, c[0x0][0x388] ;  /* 0x0000e200ff027b82 */ /* 0x000ea20000000a00 */
[----:B-1----:R-:W-:Y:S01]  /*0260*/  ULEA UR4, UR5, UR4, 0x18 ;  /* 0x0000000405047291 */ /* 0x002fe2000f8ec0ff */
[----:B--2---:R-:W-:-:S08]  /*0270*/  IMAD.WIDE.U32 R2, R7, 0x4, R2 ;  /* 0x0000000407027825 */ /* 0x004fd000078e0002 */
[----:B0-----:R-:W0:Y:S04]  /*0280*/  LDS R5, [UR4] ;  /* 0x00000004ff057984 */ /* 0x001e280008000800 */
[----:B0-----:R-:W-:Y:S01]  /*0290*/  STG.E desc[UR6][R2.64], R5 ;  /* 0x0000000502007986 */ /* 0x001fe2000c101906 */
[----:B------:R-:W-:Y:S05]  /*02a0*/  EXIT ;  /* 0x000000000000794d */ /* 0x000fea0003800000 */
.L_x_2:
[----:B------:R-:W-:-:S00]  /*02b0*/  BRA `(.L_x_2) ;  /* 0xfffffffc00fc7947 */ /* 0x000fc0000383ffff */
[----:B------:R-:W-:-:S00]  /*02c0*/  NOP ;  /* 0x0000000000007918 */ /* 0x000fc00000000000 */
        /* <DEDUP_REMOVED lines=11> */
.L_x_8:


//--------------------- .text._Z13reduce_kernelI12MaxOperationEvPKfPfiT_ --------------------------
	.section	.text._Z13reduce_kernelI12MaxOperationEvPKfPfiT_,"ax",@progbits
	.align	128
        .global         _Z13reduce_kernelI12MaxOperationEvPKfPfiT_
        .type           _Z13reduce_kernelI12MaxOperationEvPKfPfiT_,@function
        .size           _Z13reduce_kernelI12MaxOperationEvPKfPfiT_,(.L_x_9 - _Z13reduce_kernelI12MaxOperationEvPKfPfiT_)
        .other          _Z13reduce_kernelI12MaxOperationEvPKfPfiT_,@"STO_CUDA_ENTRY STV_DEFAULT"
_Z13reduce_kernelI12MaxOperationEvPKfPfiT_:
.text._Z13reduce_kernelI12MaxOperationEvPKfPfiT_:
        /* <DEDUP_REMOVED lines=23> */
.L_x_4:
[----:B------:R-:W-:-:S04]  /*0170*/  SHF.R.U32.HI R8, RZ, 0x1, R4 ;  /* 0x00000001ff087819 */ /* 0x000fc80000011604 */
[----:B------:R-:W-:-:S13]  /*0180*/  ISETP.GE.U32.AND P1, PT, R6, R8, PT ;  /* 0x000000080600720c */ /* 0x000fda0003f26070 */
[----:B------:R-:W-:Y:S01]  /*0190*/  @!P1 IMAD R2, R8, 0x4, R5 ;  /* 0x0000000408029824 */ /* 0x000fe200078e0205 */
[----:B0-----:R-:W-:Y:S04]  /*01a0*/  @!P1 LDS R0, [R5] ;  /* 0x0000000005009984 */ /* 0x001fe80000000800 */
[----:B------:R-:W0:Y:S02]  /*01b0*/  @!P1 LDS R3, [R2] ;  /* 0x0000000002039984 */ /* 0x000e240000000800 */
[----:B0-----:R-:W-:-:S05]  /*01c0*/  @!P1 FMNMX R0, R0, R3, !PT ;  /* 0x0000000300009209 */ /* 0x001fca0007800000 */
[----:B------:R1:W-:Y:S01]  /*01d0*/  @!P1 STS [R5], R0 ;  /* 0x0000000005009388 */ /* 0x0003e20000000800 */
[----:B------:R-:W-:Y:S01]  /*01e0*/  BAR.SYNC.DEFER_BLOCKING 0x0 ;  /* 0x0000000000007b1d */ /* 0x000fe20000010000 */
[----:B------:R-:W-:Y:S01]  /*01f0*/  ISETP.GT.U32.AND P1, PT, R4, 0x3, PT ;  /* 0x000000030400780c */ /* 0x000fe20003f24070 */
[----:B------:R-:W-:-:S12]  /*0200*/  IMAD.MOV.U32 R4, RZ, RZ, R8 ;  /* 0x000000ffff047224 */ /* 0x000fd800078e0008 */
[----:B-1----:R-:W-:Y:S05]  /*0210*/  @P1 BRA `(.L_x_4) ;  /* 0xfffffffc00d41947 */ /* 0x002fea000383ffff */
.L_x_3:
        /* <DEDUP_REMOVED lines=9> */
.L_x_5:
        /* <DEDUP_REMOVED lines=13> */
.L_x_9:


//--------------------- .text._Z12scale_kernelPfif --------------------------
	.section	.text._Z12scale_kernelPfif,"ax",@progbits
	.align	128
        .global         _Z12scale_kernelPfif
        .type           _Z12scale_kernelPfif,@function
        .size           _Z12scale_kernelPfif,(.L_x_10 - _Z12scale_kernelPfif)
        .other          _Z12scale_kernelPfif,@"STO_CUDA_ENTRY STV_DEFAULT"
_Z12scale_kernelPfif:
.text._Z12scale_kernelPfif:
[----:B------:R-:W-:Y:S01]  /*0000*/  LDC R1, c[0x0][0x37c] ;  /* 0x0000df00ff017b82 */ /* 0x000fe20000000800 */
[----:B------:R-:W0:Y:S07]  /*0010*/  S2R R0, SR_TID.X ;  /* 0x0000000000007919 */ /* 0x000e2e0000002100 */
[----:B------:R-:W0:Y:S01]  /*0020*/  S2UR UR4, SR_CTAID.X ;  /* 0x00000000000479c3 */ /* 0x000e220000002500 */
[----:B------:R-:W1:Y:S07]  /*0030*/  LDCU UR5, c[0x0][0x388] ;  /* 0x00007100ff0577ac */ /* 0x000e6e0008000800 */
[----:B------:R-:W0:Y:S02]  /*0040*/  LDC R5, c[0x0][0x360] ;  /* 0x0000d800ff057b82 */ /* 0x000e240000000800 */
[----:B0-----:R-:W-:-:S05]  /*0050*/  IMAD R5, R5, UR4, R0 ;  /* 0x0000000405057c24 */ /* 0x001fca000f8e0200 */
[----:B-1----:R-:W-:-:S13]  /*0060*/  ISETP.GE.AND P0, PT, R5, UR5, PT ;  /* 0x0000000505007c0c */ /* 0x002fda000bf06270 */
[----:B------:R-:W-:Y:S05]  /*0070*/  @P0 EXIT ;  /* 0x000000000000094d */ /* 0x000fea0003800000 */
[----:B------:R-:W0:Y:S01]  /*0080*/  LDC.64 R2, c[0x0][0x380] ;  /* 0x0000e000ff027b82 */ /* 0x000e220000000a00 */
[----:B------:R-:W1:Y:S01]  /*0090*/  LDCU.64 UR4, c[0x0][0x358] ;  /* 0x00006b00ff0477ac */ /* 0x000e620008000a00 */
[----:B------:R-:W2:Y:S01]  /*00a0*/  LDCU UR6, c[0x0][0x38c] ;  /* 0x00007180ff0677ac */ /* 0x000ea20008000800 */
[----:B0-----:R-:W-:-:S05]  /*00b0*/  IMAD.WIDE R2, R5, 0x4, R2 ;  /* 0x0000000405027825 */ /* 0x001fca00078e0202 */
[----:B-1----:R-:W2:Y:S02]  /*00c0*/  LDG.E R0, desc[UR4][R2.64] ;  /* 0x0000000402007981 */ /* 0x002ea4000c1e1900 */
[----:B--2---:R-:W-:-:S05]  /*00d0*/  FMUL R5, R0, UR6 ;  /* 0x0000000600057c20 */ /* 0x004fca0008400000 */
[----:B------:R-:W-:Y:S01]  /*00e0*/  STG.E desc[UR4][R2.64], R5 ;  /* 0x0000000502007986 */ /* 0x000fe2000c101904 */
[----:B------:R-:W-:Y:S05]  /*00f0*/  EXIT ;  /* 0x000000000000794d */ /* 0x000fea0003800000 */
.L_x_6:
        /* <DEDUP_REMOVED lines=16> */
.L_x_10:


//--------------------- .text._Z10exp_kernelPKfPfi --------------------------
	.section	.text._Z10exp_kernelPKfPfi,"ax",@progbits
	.align	128
        .global         _Z10exp_kernelPKfPfi
        .type           _Z10exp_kernelPKfPfi,@function
        .size           _Z10exp_kernelPKfPfi,(.L_x_11 - _Z10exp_kernelPKfPfi)
        .other          _Z10exp_kernelPKfPfi,@"STO_CUDA_ENTRY STV_DEFAULT"
_Z10exp_kernelPKfPfi:
.text._Z10exp_kernelPKfPfi:
        /* <DEDUP_REMOVED lines=10> */
[----:B0-----:R-:W-:-:S06]  /*00a0*/  IMAD.WIDE R2, R7, 0x4, R2 ;  /* 0x0000000407027825 */ /* 0x001fcc00078e0202 */
[----:B-1----:R-:W2:Y:S01]  /*00b0*/  LDG.E R2, desc[UR4][R2.64] ;  /* 0x0000000402027981 */ /* 0x002ea2000c1e1900 */
[----:B------:R-:W-:Y:S01]  /*00c0*/  HFMA2 R5, -RZ, RZ, 0.96630859375, -0.0022525787353515625 ;  /* 0x3bbb989dff057431 */ /* 0x000fe200000001ff */
[----:B------:R-:W-:-:S04]  /*00d0*/  MOV R9, 0x437c0000 ;  /* 0x437c000000097802 */ /* 0x000fc80000000f00 */
[----:B--2---:R-:W-:Y:S02]  /*00e0*/  FFMA.SAT R0, R2, R5, 0.5 ;  /* 0x3f00000002007423 */ /* 0x004fe40000002005 */
[----:B------:R-:W0:Y:S02]  /*00f0*/  LDC.64 R4, c[0x0][0x388] ;  /* 0x0000e200ff047b82 */ /* 0x000e240000000a00 */
[----:B------:R-:W-:-:S04]  /*0100*/  FFMA.RM R0, R0, R9, 12582913 ;  /* 0x4b40000100007423 */ /* 0x000fc80000004009 */
[C---:B------:R-:W-:Y:S01]  /*0110*/  FADD R9, R0.reuse, -12583039 ;  /* 0xcb40007f00097421 */ /* 0x040fe20000000000 */
[----:B------:R-:W-:-:S03]  /*0120*/  SHF.L.U32 R0, R0, 0x17, RZ ;  /* 0x0000001700007819 */ /* 0x000fc600000006ff */
[----:B------:R-:W-:-:S04]  /*0130*/  FFMA R9, R2, 1.4426950216293334961, -R9 ;  /* 0x3fb8aa3b02097823 */ /* 0x000fc80000000809 */
[----:B------:R-:W-:-:S06]  /*0140*/  FFMA R9, R2, 1.925963033500011079e-08, R9 ;  /* 0x32a5706002097823 */ /* 0x000fcc0000000009 */
[----:B------:R-:W1:Y:S01]  /*0150*/  MUFU.EX2 R9, R9 ;  /* 0x0000000900097308 */ /* 0x000e620000000800 */
[----:B0-----:R-:W-:-:S04]  /*0160*/  IMAD.WIDE R2, R7, 0x4, R4 ;  /* 0x0000000407027825 */ /* 0x001fc800078e0204 */
[----:B-1----:R-:W-:-:S05]  /*0170*/  FMUL R5, R0, R9 ;  /* 0x0000000900057220 */ /* 0x002fca0000400000 */
[----:B------:R-:W-:Y:S01]  /*0180*/  STG.E desc[UR4][R2.64], R5 ;  /* 0x0000000502007986 */ /* 0x000fe2000c101904 */
[----:B------:R-:W-:Y:S05]  /*0190*/  EXIT ;  /* 0x000000000000794d */ /* 0x000fea0003800000 */
.L_x_7:
        /* <DEDUP_REMOVED lines=14> */
.L_x_11:


//--------------------- .nv.shared._Z13reduce_kernelI12SumOperationEvPKfPfiT_ --------------------------
	.section	.nv.shared._Z13reduce_kernelI12SumOperationEvPKfPfiT_,"aw",@nobits
	.sectionflags	@""
	.align	16
	.zero		1024


//--------------------- .nv.shared.reserved.0     --------------------------
	.section	.nv.shared.reserved.0,"aw",@nobits
	.weak		__nv_reservedSMEM_offset_0_alias
	.size		__nv_reservedSMEM_offset_0_alias, 0, 64
	.other		__nv_reservedSMEM_offset_0_alias,@"STO_CUDA_RESERVED_SHARED STV_DEFAULT"
__nv_reservedSMEM_offset_0_alias:
	.zero		0
	.zero		64


//--------------------- .nv.shared._Z13reduce_kernelI12MaxOperationEvPKfPfiT_ --------------------------
	.section	.nv.shared._Z13reduce_kernelI12MaxOperationEvPKfPfiT_,"aw",@nobits
	.sectionflags	@""
	.align	16
	.zero		1024


//--------------------- .nv.shared._Z12scale_kernelPfif --------------------------
	.section	.nv.shared._Z12scale_kernelPfif,"aw",@nobits
	.sectionflags	@""
	.align	16
	.zero		1024


//--------------------- .nv.shared._Z10exp_kernelPKfPfi --------------------------
	.section	.nv.shared._Z10exp_kernelPKfPfi,"aw",@nobits
	.sectionflags	@""
	.align	16
	.zero		1024


//--------------------- .nv.constant0._Z13reduce_kernelI12SumOperationEvPKfPfiT_ --------------------------
	.section	.nv.constant0._Z13reduce_kernelI12SumOperationEvPKfPfiT_,"a",@progbits
	.sectionflags	@""
	.align	4
.nv.constant0._Z13reduce_kernelI12SumOperationEvPKfPfiT_:
	.zero		920


//--------------------- .nv.constant0._Z13reduce_kernelI12MaxOperationEvPKfPfiT_ --------------------------
	.section	.nv.constant0._Z13reduce_kernelI12MaxOperationEvPKfPfiT_,"a",@progbits
	.sectionflags	@""
	.align	4
.nv.constant0._Z13reduce_kernelI12MaxOperationEvPKfPfiT_:
	.zero		920


//--------------------- .nv.constant0._Z12scale_kernelPfif --------------------------
	.section	.nv.constant0._Z12scale_kernelPfif,"a",@progbits
	.sectionflags	@""
	.align	4
.nv.constant0._Z12scale_kernelPfif:
	.zero		912


//--------------------- .nv.constant0._Z10exp_kernelPKfPfi --------------------------
	.section	.nv.constant0._Z10exp_kernelPKfPfi,"a",@progbits
	.sectionflags	@""
	.align	4
.nv.constant0._Z10exp_kernelPKfPfi:
	.zero		916


//--------------------- SYMBOLS --------------------------

	.type		.nv.reservedSmem.offset0,@object
	.size		.nv.reservedSmem.offset0,0x4
	.type		.nv.reservedSmem.cap,@object
	.size		.nv.reservedSmem.cap,0x4
